	.headerflags	@"EF_CUDA_TEXMODE_UNIFIED EF_CUDA_64BIT_ADDRESS EF_CUDA_ACCELERATORS EF_CUDA_SM90 EF_CUDA_VIRTUAL_SM(EF_CUDA_SM90)"
	.elftype	@"ET_EXEC"


//--------------------- .nv.info                  --------------------------
	.section	.nv.info,"",@"SHT_CUDA_INFO"
	.align	4


	//----- nvinfo : EIATTR_REGCOUNT
	.align		4
        /*0000*/ 	.byte	0x04, 0x2f
        /*0002*/ 	.short	(.L_1 - .L_0)
	.align		4
.L_0:
        /*0004*/ 	.word	index@(triton_poi_fused_sigmoid_1)
        /*0008*/ 	.word	0x0000000b


	//----- nvinfo : EIATTR_MIN_STACK_SIZE
	.align		4
.L_1:
        /*000c*/ 	.byte	0x04, 0x12
        /*000e*/ 	.short	(.L_3 - .L_2)
	.align		4
.L_2:
        /*0010*/ 	.word	index@(triton_poi_fused_sigmoid_1)
        /*0014*/ 	.word	0x00000000


	//----- nvinfo : EIATTR_FRAME_SIZE
	.align		4
.L_3:
        /*0018*/ 	.byte	0x04, 0x11
        /*001a*/ 	.short	(.L_5 - .L_4)
	.align		4
.L_4:
        /*001c*/ 	.word	index@(triton_poi_fused_sigmoid_1)
        /*0020*/ 	.word	0x00000000


	//----- nvinfo : EIATTR_MIN_STACK_SIZE
	.align		4
.L_5:
        /*0024*/ 	.byte	0x04, 0x12
        /*0026*/ 	.short	(.L_7 - .L_6)
	.align		4
.L_6:
        /*0028*/ 	.word	index@(triton_poi_fused_sigmoid_1)
        /*002c*/ 	.word	0x00000000
.L_7:


//--------------------- .nv.info.triton_poi_fused_sigmoid_1 --------------------------
	.section	.nv.info.triton_poi_fused_sigmoid_1,"",@"SHT_CUDA_INFO"
	.sectionflags	@""
	.align	4


	//----- nvinfo : EIATTR_CUDA_API_VERSION
	.align		4
        /*0000*/ 	.byte	0x04, 0x37
        /*0002*/ 	.short	(.L_9 - .L_8)
.L_8:
        /*0004*/ 	.word	0x0000007c


	//----- nvinfo : EIATTR_KPARAM_INFO
	.align		4
.L_9:
        /*0008*/ 	.byte	0x04, 0x17
        /*000a*/ 	.short	(.L_11 - .L_10)
.L_10:
        /*000c*/ 	.word	0x00000000
        /*0010*/ 	.short	0x0002
        /*0012*/ 	.short	0x0010
        /*0014*/ 	.byte	0x00, 0xf0, 0x11, 0x00


	//----- nvinfo : EIATTR_KPARAM_INFO
	.align		4
.L_11:
        /*0018*/ 	.byte	0x04, 0x17
        /*001a*/ 	.short	(.L_13 - .L_12)
.L_12:
        /*001c*/ 	.word	0x00000000
        /*0020*/ 	.short	0x0001
        /*0022*/ 	.short	0x0008
        /*0024*/ 	.byte	0x00, 0xf4, 0x21, 0x00


	//----- nvinfo : EIATTR_KPARAM_INFO
	.align		4
.L_13:
        /*0028*/ 	.byte	0x04, 0x17
        /*002a*/ 	.short	(.L_15 - .L_14)
.L_14:
        /*002c*/ 	.word	0x00000000
        /*0030*/ 	.short	0x0000
        /*0032*/ 	.short	0x0000
        /*0034*/ 	.byte	0x00, 0xf4, 0x21, 0x00


	//----- nvinfo : EIATTR_SPARSE_MMA_MASK
	.align		4
.L_15:
        /*0038*/ 	.byte	0x03, 0x50
        /*003a*/ 	.short	0x0000


	//----- nvinfo : EIATTR_MAXREG_COUNT
	.align		4
        /*003c*/ 	.byte	0x03, 0x1b
        /*003e*/ 	.short	0x00ff


	//----- nvinfo : EIATTR_EXIT_INSTR_OFFSETS
	.align		4
        /*0040*/ 	.byte	0x04, 0x1c
        /*0042*/ 	.short	(.L_17 - .L_16)


	//   ....[0]....
.L_16:
        /*0044*/ 	.word	0x000001d0


	//   ....[1]....
        /*0048*/ 	.word	0x000001f0


	//----- nvinfo : EIATTR_REQNTID
	.align		4
.L_17:
        /*004c*/ 	.byte	0x04, 0x10
        /*004e*/ 	.short	(.L_19 - .L_18)
.L_18:
        /*0050*/ 	.word	0x00000020
        /*0054*/ 	.word	0x00000001
        /*0058*/ 	.word	0x00000001


	//----- nvinfo : EIATTR_CBANK_PARAM_SIZE
	.align		4
.L_19:
        /*005c*/ 	.byte	0x03, 0x19
        /*005e*/ 	.short	0x0014


	//----- nvinfo : EIATTR_PARAM_CBANK
	.align		4
        /*0060*/ 	.byte	0x04, 0x0a
        /*0062*/ 	.short	(.L_21 - .L_20)
	.align		4
.L_20:
        /*0064*/ 	.word	index@(.nv.constant0.triton_poi_fused_sigmoid_1)
        /*0068*/ 	.short	0x0210
        /*006a*/ 	.short	0x0014


	//----- nvinfo : EIATTR_SW_WAR
	.align		4
.L_21:
        /*006c*/ 	.byte	0x04, 0x36
        /*006e*/ 	.short	(.L_23 - .L_22)
.L_22:
        /*0070*/ 	.word	0x00000008
.L_23:


//--------------------- .nv.callgraph             --------------------------
	.section	.nv.callgraph,"",@"SHT_CUDA_CALLGRAPH"
	.align	4
	.sectionentsize	8
	.align		4
        /*0000*/ 	.word	0x00000000
	.align		4
        /*0004*/ 	.word	0xffffffff
	.align		4
        /*0008*/ 	.word	0x00000000
	.align		4
        /*000c*/ 	.word	0xfffffffe
	.align		4
        /*0010*/ 	.word	0x00000000
	.align		4
        /*0014*/ 	.word	0xfffffffd
	.align		4
        /*0018*/ 	.word	0x00000000
	.align		4
        /*001c*/ 	.word	0xfffffffc


//--------------------- .text.triton_poi_fused_sigmoid_1 --------------------------
	.section	.text.triton_poi_fused_sigmoid_1,"ax",@progbits
	.align	128
        .global         triton_poi_fused_sigmoid_1
        .type           triton_poi_fused_sigmoid_1,@function
        .size           triton_poi_fused_sigmoid_1,(.L_x_1 - triton_poi_fused_sigmoid_1)
        .other          triton_poi_fused_sigmoid_1,@"STO_CUDA_ENTRY STV_DEFAULT"
triton_poi_fused_sigmoid_1:
.text.triton_poi_fused_sigmoid_1:
[----:B------:R-:W0:Y:S02]  /*0000*/  LDC R1, c[0x0][0x28] ;  /* 0x00000a00ff017b82 */ /* 0x000e240000000800 */
[----:B------:R-:W1:Y:S01]  /*0010*/  S2R R8, SR_TID.X ;  /* 0x0000000000087919 */ /* 0x000e620000002100 */
[----:B------:R-:W2:Y:S01]  /*0020*/  LDC.64 R2, c[0x0][0x210] ;  /* 0x00008400ff027b82 */ /* 0x000ea20000000a00 */
[----:B------:R-:W-:Y:S01]  /*0030*/  ULDC.64 UR4, c[0x0][0x208] ;  /* 0x0000820000047ab9 */ /* 0x000fe20000000a00 */
[----:B------:R-:W3:Y:S06]  /*0040*/  S2R R7, SR_CTAID.X ;  /* 0x0000000000077919 */ /* 0x000eec0000002500 */
[----:B------:R-:W4:Y:S01]  /*0050*/  LDC.64 R4, c[0x0][0x218] ;  /* 0x00008600ff047b82 */ /* 0x000f220000000a00 */
[----:B-1----:R-:W-:Y:S01]  /*0060*/  LOP3.LUT R0, R8, 0xf, RZ, 0xc0, !PT ;  /* 0x0000000f08007812 */ /* 0x002fe200078ec0ff */
[----:B----4-:R-:W4:Y:S03]  /*0070*/  LDG.E R5, desc[UR4][R4.64] ;  /* 0x0000000404057981 */ /* 0x010f26000c1e1900 */
[----:B---3--:R-:W-:Y:S01]  /*0080*/  LEA R7, R7, R0, 0x4 ;  /* 0x0000000007077211 */ /* 0x008fe200078e20ff */
[----:B------:R-:W-:-:S03]  /*0090*/  HFMA2.MMA R0, -RZ, RZ, 0, 0 ;  /* 0x00000000ff007435 */ /* 0x000fc600000001ff */
[C---:B------:R-:W-:Y:S01]  /*00a0*/  ISETP.GE.AND P0, PT, R7.reuse, 0x10, PT ;  /* 0x000000100700780c */ /* 0x040fe20003f06270 */
[----:B--2---:R-:W-:-:S12]  /*00b0*/  IMAD.WIDE R2, R7, 0x4, R2 ;  /* 0x0000000407027825 */ /* 0x004fd800078e0202 */
[----:B------:R-:W4:Y:S02]  /*00c0*/  @!P0 LDG.E R0, desc[UR4][R2.64] ;  /* 0x0000000402008981 */ /* 0x000f24000c1e1900 */
[----:B----4-:R-:W-:-:S04]  /*00d0*/  FADD R0, R5, R0 ;  /* 0x0000000005007221 */ /* 0x010fc80000000000 */
[----:B------:R-:W-:-:S04]  /*00e0*/  FADD R0, RZ, -R0 ;  /* 0x80000000ff007221 */ /* 0x000fc80000000000 */
[----:B------:R-:W-:-:S05]  /*00f0*/  FMUL R0, R0, 1.4426950216293334961 ;  /* 0x3fb8aa3b00007820 */ /* 0x000fca0000400000 */
[----:B------:R-:W-:-:S13]  /*0100*/  FSETP.GEU.AND P0, PT, R0, -126, PT ;  /* 0xc2fc00000000780b */ /* 0x000fda0003f0e000 */
[----:B------:R-:W-:-:S04]  /*0110*/  @!P0 FMUL R0, R0, 0.5 ;  /* 0x3f00000000008820 */ /* 0x000fc80000400000 */
[----:B------:R-:W1:Y:S02]  /*0120*/  MUFU.EX2 R6, R0 ;  /* 0x0000000000067308 */ /* 0x000e640000000800 */
[----:B-1----:R-:W-:-:S04]  /*0130*/  @!P0 FMUL R6, R6, R6 ;  /* 0x0000000606068220 */ /* 0x002fc80000400000 */
[----:B------:R-:W-:-:S05]  /*0140*/  FADD R6, R6, 1 ;  /* 0x3f80000006067421 */ /* 0x000fca0000000000 */
[----:B------:R-:W-:Y:S02]  /*0150*/  FSETP.GT.AND P1, PT, R6, 8.50705917302346158658e+37, PT ;  /* 0x7e8000000600780b */ /* 0x000fe40003f24000 */
[----:B------:R-:W-:-:S04]  /*0160*/  LOP3.LUT P0, RZ, R8, 0x10, RZ, 0xc0, !PT ;  /* 0x0000001008ff7812 */ /* 0x000fc8000780c0ff */
[----:B------:R-:W-:-:S07]  /*0170*/  ISETP.LT.AND P0, PT, R7, 0x10, !P0 ;  /* 0x000000100700780c */ /* 0x000fce0004701270 */
[----:B------:R-:W-:-:S06]  /*0180*/  @P1 FMUL R6, R6, 0.25 ;  /* 0x3e80000006061820 */ /* 0x000fcc0000400000 */
[----:B------:R-:W1:Y:S01]  /*0190*/  MUFU.RCP R6, R6 ;  /* 0x0000000600067308 */ /* 0x000e620000001000 */
[----:B------:R-:W-:-:S04]  /*01a0*/  MOV R5, 0x3e800000 ;  /* 0x3e80000000057802 */ /* 0x000fc80000000f00 */
[----:B------:R-:W-:-:S05]  /*01b0*/  FSEL R5, R5, 1, P1 ;  /* 0x3f80000005057808 */ /* 0x000fca0000800000 */
[----:B-1----:R-:W-:Y:S01]  /*01c0*/  FMUL R5, R6, R5 ;  /* 0x0000000506057220 */ /* 0x002fe20000400000 */
[----:B------:R-:W-:Y:S06]  /*01d0*/  @!P0 EXIT ;  /* 0x000000000000894d */ /* 0x000fec0003800000 */
[----:B------:R-:W-:Y:S01]  /*01e0*/  STG.E desc[UR4][R2.64], R5 ;  /* 0x0000000502007986 */ /* 0x000fe2000c101904 */
[----:B------:R-:W-:Y:S05]  /*01f0*/  EXIT ;  /* 0x000000000000794d */ /* 0x000fea0003800000 */
.L_x_0:
[----:B------:R-:W-:-:S00]  /*0200*/  BRA `(.L_x_0) ;  /* 0xfffffffc00fc7947 */ /* 0x000fc0000383ffff */
[----:B------:R-:W-:-:S00]  /*0210*/  NOP ;  /* 0x0000000000007918 */ /* 0x000fc00000000000 */
        /* <DEDUP_REMOVED lines=14> */
.L_x_1:


//--------------------- .nv.constant0.triton_poi_fused_sigmoid_1 --------------------------
	.section	.nv.constant0.triton_poi_fused_sigmoid_1,"a",@progbits
	.sectionflags	@""
	.align	4
.nv.constant0.triton_poi_fused_sigmoid_1:
	.zero		548
